//
// Generated by NVIDIA NVVM Compiler
//
// Compiler Build ID: CL-36424714
// Cuda compilation tools, release 13.0, V13.0.88
// Based on NVVM 20.0.0
//

.version 9.0
.target sm_100
.address_size 64

	// .globl	_Z6kernelPf
.global .align 4 .b8 __cudart_i2opi_f[24] = {65, 144, 67, 60, 153, 149, 98, 219, 192, 221, 52, 245, 209, 87, 39, 252, 41, 21, 68, 78, 110, 131, 249, 162};

.visible .entry _Z6kernelPf(
	.param .u64 .ptr .align 1 _Z6kernelPf_param_0
)
{
	.local .align 4 .b8 	__local_depot0[28];
	.reg .b64 	%SP;
	.reg .b64 	%SPL;
	.reg .pred 	%p<9>;
	.reg .b32 	%r<44>;
	.reg .b32 	%f<31>;
	.reg .b64 	%rd<25>;
	.reg .b64 	%fd<3>;

	mov.u64 	%SPL, __local_depot0;
	ld.param.u64 	%rd9, [_Z6kernelPf_param_0];
	add.u64 	%rd1, %SPL, 0;
	mov.u32 	%r16, %ctaid.x;
	mov.u32 	%r17, %ntid.x;
	mov.u32 	%r18, %tid.x;
	mad.lo.s32 	%r1, %r16, %r17, %r18;
	cvt.rn.f32.s32 	%f7, %r1;
	mul.f32 	%f8, %f7, 0f40C90FDA;
	mul.f32 	%f9, %f8, 0f35800000;
	sqrt.rn.f32 	%f1, %f9;
	mul.f32 	%f10, %f1, 0f3F22F983;
	cvt.rni.s32.f32 	%r43, %f10;
	cvt.rn.f32.s32 	%f11, %r43;
	fma.rn.f32 	%f12, %f11, 0fBFC90FDA, %f1;
	fma.rn.f32 	%f13, %f11, 0fB3A22168, %f12;
	fma.rn.f32 	%f30, %f11, 0fA7C234C5, %f13;
	abs.f32 	%f3, %f1;
	setp.ltu.f32 	%p1, %f3, 0f47CE4780;
	@%p1 bra 	$L__BB0_8;
	setp.neu.f32 	%p2, %f3, 0f7F800000;
	@%p2 bra 	$L__BB0_3;
	mov.f32 	%f16, 0f00000000;
	mul.rn.f32 	%f30, %f1, %f16;
	mov.b32 	%r43, 0;
	bra.uni 	$L__BB0_8;
$L__BB0_3:
	mov.b32 	%r3, %f1;
	shl.b32 	%r20, %r3, 8;
	or.b32  	%r4, %r20, -2147483648;
	mov.b64 	%rd24, 0;
	mov.b32 	%r40, 0;
	mov.u64 	%rd22, __cudart_i2opi_f;
	mov.u64 	%rd23, %rd1;
$L__BB0_4:
	.pragma "nounroll";
	ld.global.nc.u32 	%r21, [%rd22];
	mad.wide.u32 	%rd13, %r21, %r4, %rd24;
	shr.u64 	%rd24, %rd13, 32;
	st.local.u32 	[%rd23], %rd13;
	add.s32 	%r40, %r40, 1;
	add.s64 	%rd23, %rd23, 4;
	add.s64 	%rd22, %rd22, 4;
	setp.ne.s32 	%p3, %r40, 6;
	@%p3 bra 	$L__BB0_4;
	shr.u32 	%r22, %r3, 23;
	st.local.u32 	[%rd1+24], %rd24;
	and.b32  	%r7, %r22, 31;
	and.b32  	%r23, %r22, 224;
	add.s32 	%r24, %r23, -128;
	shr.u32 	%r25, %r24, 5;
	mul.wide.u32 	%rd14, %r25, 4;
	sub.s64 	%rd8, %rd1, %rd14;
	ld.local.u32 	%r41, [%rd8+24];
	ld.local.u32 	%r42, [%rd8+20];
	setp.eq.s32 	%p4, %r7, 0;
	@%p4 bra 	$L__BB0_7;
	shf.l.wrap.b32 	%r41, %r42, %r41, %r7;
	ld.local.u32 	%r26, [%rd8+16];
	shf.l.wrap.b32 	%r42, %r26, %r42, %r7;
$L__BB0_7:
	shr.u32 	%r27, %r41, 30;
	shf.l.wrap.b32 	%r28, %r42, %r41, 2;
	shl.b32 	%r29, %r42, 2;
	shr.u32 	%r30, %r28, 31;
	add.s32 	%r31, %r30, %r27;
	neg.s32 	%r32, %r31;
	setp.lt.s32 	%p5, %r3, 0;
	selp.b32 	%r43, %r32, %r31, %p5;
	xor.b32  	%r33, %r28, %r3;
	shr.s32 	%r34, %r28, 31;
	xor.b32  	%r35, %r34, %r28;
	xor.b32  	%r36, %r34, %r29;
	cvt.u64.u32 	%rd15, %r35;
	shl.b64 	%rd16, %rd15, 32;
	cvt.u64.u32 	%rd17, %r36;
	or.b64  	%rd18, %rd16, %rd17;
	cvt.rn.f64.s64 	%fd1, %rd18;
	mul.f64 	%fd2, %fd1, 0d3BF921FB54442D19;
	cvt.rn.f32.f64 	%f14, %fd2;
	neg.f32 	%f15, %f14;
	setp.lt.s32 	%p6, %r33, 0;
	selp.f32 	%f30, %f15, %f14, %p6;
$L__BB0_8:
	cvta.to.global.u64 	%rd19, %rd9;
	mul.rn.f32 	%f17, %f30, %f30;
	and.b32  	%r38, %r43, 1;
	setp.eq.b32 	%p7, %r38, 1;
	selp.f32 	%f18, 0f3F800000, %f30, %p7;
	fma.rn.f32 	%f19, %f17, %f18, 0f00000000;
	fma.rn.f32 	%f20, %f17, 0f37CBAC00, 0fBAB607ED;
	selp.f32 	%f21, %f20, 0fB94D4153, %p7;
	selp.f32 	%f22, 0f3D2AAABB, 0f3C0885E4, %p7;
	fma.rn.f32 	%f23, %f21, %f17, %f22;
	selp.f32 	%f24, 0fBEFFFFFF, 0fBE2AAAA8, %p7;
	fma.rn.f32 	%f25, %f23, %f17, %f24;
	fma.rn.f32 	%f26, %f25, %f19, %f18;
	and.b32  	%r39, %r43, 2;
	setp.eq.s32 	%p8, %r39, 0;
	mov.f32 	%f27, 0f00000000;
	sub.f32 	%f28, %f27, %f26;
	selp.f32 	%f29, %f26, %f28, %p8;
	mul.wide.s32 	%rd20, %r1, 4;
	add.s64 	%rd21, %rd19, %rd20;
	st.global.f32 	[%rd21], %f29;
	ret;

}


// ===== COMPILED SASS (sm_100) =====

	.target	sm_100

	.elftype	@"ET_EXEC"


//--------------------- .note.nv.tkinfo           --------------------------
	.section	.note.nv.tkinfo,"",@"SHT_NOTE"
	.sectionflags	@"SHF_NOTE_NV_TKINFO"
	.tkinfo
        /*0018*/ 	.word	0x00000002
        /*0030*/ 	.string	""
        /*0030*/ 	.string	"ptxas"
        /*0030*/ 	.string	"Cuda compilation tools, release 13.0, V13.0.88"
        /*0030*/ 	.string	"Build cuda_13.0.r13.0/compiler.36424714_0"
        /*0030*/ 	.string	"-arch sm_100 -m 64 "



//--------------------- .note.nv.cuinfo           --------------------------
	.section	.note.nv.cuinfo,"",@"SHT_NOTE"
	.sectionflags	@"SHF_NOTE_NV_CUINFO"
        /*0018*/ 	.short	0x0002
        /*001a*/ 	.short	0x0064
        /*001c*/ 	.short	0x0082
	.zero		2


//--------------------- .nv.info                  --------------------------
	.section	.nv.info,"",@"SHT_CUDA_INFO"
	.align	4


	//----- nvinfo : EIATTR_REGCOUNT
	.align		4
        /*0000*/ 	.byte	0x04, 0x2f
        /*0002*/ 	.short	(.L_2 - .L_1)
	.align		4
.L_1:
        /*0004*/ 	.word	index@(_Z6kernelPf)
        /*0008*/ 	.word	0x00000010


	//----- nvinfo : EIATTR_FRAME_SIZE
	.align		4
.L_2:
        /*000c*/ 	.byte	0x04, 0x11
        /*000e*/ 	.short	(.L_4 - .L_3)
	.align		4
.L_3:
        /*0010*/ 	.word	index@($__internal_0_$__cuda_sm20_sqrt_rn_f32_slowpath)
        /*0014*/ 	.word	0x00000020


	//----- nvinfo : EIATTR_FRAME_SIZE
	.align		4
.L_4:
        /*0018*/ 	.byte	0x04, 0x11
        /*001a*/ 	.short	(.L_6 - .L_5)
	.align		4
.L_5:
        /*001c*/ 	.word	index@(_Z6kernelPf)
        /*0020*/ 	.word	0x00000020


	//----- nvinfo : EIATTR_MIN_STACK_SIZE
	.align		4
.L_6:
        /*0024*/ 	.byte	0x04, 0x12
        /*0026*/ 	.short	(.L_8 - .L_7)
	.align		4
.L_7:
        /*0028*/ 	.word	index@(_Z6kernelPf)
        /*002c*/ 	.word	0x00000020
.L_8:


//--------------------- .nv.compat                --------------------------
	.section	.nv.compat,"",@"SHT_CUDA_COMPAT_INFO"
	.align	4
        /*0000*/ 	.byte	0x02, 0x09, 0x00, 0x00, 0x02, 0x02, 0x01, 0x00, 0x02, 0x05, 0x05, 0x00, 0x03, 0x07, 0x01, 0x01
        /*0010*/ 	.byte	0x02, 0x03, 0x00, 0x00, 0x02, 0x06, 0x01, 0x00, 0x04, 0x0b, 0x08, 0x00, 0x01, 0x00, 0x00, 0x00
        /*0020*/ 	.byte	0x00, 0x00, 0x00, 0x00


//--------------------- .nv.info._Z6kernelPf      --------------------------
	.section	.nv.info._Z6kernelPf,"",@"SHT_CUDA_INFO"
	.sectionflags	@""
	.align	4


	//----- nvinfo : EIATTR_CUDA_API_VERSION
	.align		4
        /*0000*/ 	.byte	0x04, 0x37
        /*0002*/ 	.short	(.L_10 - .L_9)
.L_9:
        /*0004*/ 	.word	0x00000082


	//----- nvinfo : EIATTR_KPARAM_INFO
	.align		4
.L_10:
        /*0008*/ 	.byte	0x04, 0x17
        /*000a*/ 	.short	(.L_12 - .L_11)
.L_11:
        /*000c*/ 	.word	0x00000000
        /*0010*/ 	.short	0x0000
        /*0012*/ 	.short	0x0000
        /*0014*/ 	.byte	0x00, 0xf5, 0x21, 0x00


	//----- nvinfo : EIATTR_SPARSE_MMA_MASK
	.align		4
.L_12:
        /*0018*/ 	.byte	0x03, 0x50
        /*001a*/ 	.short	0x0000


	//----- nvinfo : EIATTR_MAXREG_COUNT
	.align		4
        /*001c*/ 	.byte	0x03, 0x1b
        /*001e*/ 	.short	0x00ff


	//----- nvinfo : EIATTR_MERCURY_ISA_VERSION
	.align		4
        /*0020*/ 	.byte	0x03, 0x5f
        /*0022*/ 	.short	0x0101


	//----- nvinfo : EIATTR_VRC_CTA_INIT_COUNT
	.align		4
        /*0024*/ 	.byte	0x02, 0x4a
	.zero		1
	.zero		1


	//----- nvinfo : EIATTR_EXIT_INSTR_OFFSETS
	.align		4
        /*0028*/ 	.byte	0x04, 0x1c
        /*002a*/ 	.short	(.L_14 - .L_13)


	//   ....[0]....
.L_13:
        /*002c*/ 	.word	0x000006e0


	//----- nvinfo : EIATTR_CRS_STACK_SIZE
	.align		4
.L_14:
        /*0030*/ 	.byte	0x04, 0x1e
        /*0032*/ 	.short	(.L_16 - .L_15)
.L_15:
        /*0034*/ 	.word	0x00000000


	//----- nvinfo : EIATTR_CBANK_PARAM_SIZE
	.align		4
.L_16:
        /*0038*/ 	.byte	0x03, 0x19
        /*003a*/ 	.short	0x0008


	//----- nvinfo : EIATTR_PARAM_CBANK
	.align		4
        /*003c*/ 	.byte	0x04, 0x0a
        /*003e*/ 	.short	(.L_18 - .L_17)
	.align		4
.L_17:
        /*0040*/ 	.word	index@(.nv.constant0._Z6kernelPf)
        /*0044*/ 	.short	0x0380
        /*0046*/ 	.short	0x0008


	//----- nvinfo : EIATTR_SW_WAR
	.align		4
.L_18:
        /*0048*/ 	.byte	0x04, 0x36
        /*004a*/ 	.short	(.L_20 - .L_19)
.L_19:
        /*004c*/ 	.word	0x00000008
.L_20:


//--------------------- .nv.callgraph             --------------------------
	.section	.nv.callgraph,"",@"SHT_CUDA_CALLGRAPH"
	.align	4
	.sectionentsize	8
	.align		4
        /*0000*/ 	.word	0x00000000
	.align		4
        /*0004*/ 	.word	0xffffffff
	.align		4
        /*0008*/ 	.word	0x00000000
	.align		4
        /*000c*/ 	.word	0xfffffffe
	.align		4
        /*0010*/ 	.word	0x00000000
	.align		4
        /*0014*/ 	.word	0xfffffffd
	.align		4
        /*0018*/ 	.word	0x00000000
	.align		4
        /*001c*/ 	.word	0xfffffffc


//--------------------- .nv.constant4             --------------------------
	.section	.nv.constant4,"a",@progbits
	.align	8
	.align		8
.nv.constant4:
        /*0000*/ 	.dword	__cudart_i2opi_f


//--------------------- .text._Z6kernelPf         --------------------------
	.section	.text._Z6kernelPf,"ax",@progbits
	.align	128
        .global         _Z6kernelPf
        .type           _Z6kernelPf,@function
        .size           _Z6kernelPf,(.L_x_9 - _Z6kernelPf)
        .other          _Z6kernelPf,@"STO_CUDA_ENTRY STV_DEFAULT"
_Z6kernelPf:
.text._Z6kernelPf:
[----:B------:R-:W0:Y:S01]  /*0000*/  LDC R1, c[0x0][0x37c] ;  /* 0x0000df00ff017b82 */ /* 0x000e220000000800 */
[----:B------:R-:W1:Y:S07]  /*0010*/  S2R R0, SR_TID.X ;  /* 0x0000000000007919 */ /* 0x000e6e0000002100 */
[----:B------:R-:W1:Y:S01]  /*0020*/  S2UR UR4, SR_CTAID.X ;  /* 0x00000000000479c3 */ /* 0x000e620000002500 */
[----:B------:R-:W-:Y:S01]  /*0030*/  BSSY.RECONVERGENT B0, `(.L_x_0) ;  /* 0x0000014000007945 */ /* 0x000fe20003800200 */
[----:B0-----:R-:W-:-:S06]  /*0040*/  VIADD R1, R1, 0xffffffe0 ;  /* 0xffffffe001017836 */ /* 0x001fcc0000000000 */
[----:B------:R-:W1:Y:S02]  /*0050*/  LDC R5, c[0x0][0x360] ;  /* 0x0000d800ff057b82 */ /* 0x000e640000000800 */
[----:B-1----:R-:W-:-:S05]  /*0060*/  IMAD R5, R5, UR4, R0 ;  /* 0x0000000405057c24 */ /* 0x002fca000f8e0200 */
[----:B------:R-:W-:-:S05]  /*0070*/  I2FP.F32.S32 R0, R5 ;  /* 0x0000000500007245 */ /* 0x000fca0000201400 */
[----:B------:R-:W-:-:S04]  /*0080*/  FMUL R0, R0, 6.2831850051879882812 ;  /* 0x40c90fda00007820 */ /* 0x000fc80000400000 */
[----:B------:R-:W-:-:S04]  /*0090*/  FMUL R0, R0, 9.5367431640625e-07 ;  /* 0x3580000000007820 */ /* 0x000fc80000400000 */
[----:B------:R-:W-:Y:S01]  /*00a0*/  VIADD R2, R0, 0xf3000000 ;  /* 0xf300000000027836 */ /* 0x000fe20000000000 */
[----:B------:R0:W1:Y:S04]  /*00b0*/  MUFU.RSQ R3, R0 ;  /* 0x0000000000037308 */ /* 0x0000680000001400 */
[----:B------:R-:W-:-:S13]  /*00c0*/  ISETP.GT.U32.AND P0, PT, R2, 0x727fffff, PT ;  /* 0x727fffff0200780c */ /* 0x000fda0003f04070 */
[----:B01----:R-:W-:Y:S05]  /*00d0*/  @!P0 BRA `(.L_x_1) ;  /* 0x0000000000148947 */ /* 0x003fea0003800000 */
[----:B------:R-:W-:Y:S01]  /*00e0*/  BSSY.RECONVERGENT B1, `(.L_x_2) ;  /* 0x0000003000017945 */ /* 0x000fe20003800200 */
[----:B------:R-:W-:-:S07]  /*00f0*/  MOV R9, 0x110 ;  /* 0x0000011000097802 */ /* 0x000fce0000000f00 */
[----:B------:R-:W-:Y:S05]  /*0100*/  CALL.REL.NOINC `($__internal_0_$__cuda_sm20_sqrt_rn_f32_slowpath) ;  /* 0x0000000400787944 */ /* 0x000fea0003c00000 */
[----:B------:R-:W-:Y:S05]  /*0110*/  BSYNC.RECONVERGENT B1 ;  /* 0x0000000000017941 */ /* 0x000fea0003800200 */
.L_x_2:
[----:B------:R-:W-:Y:S05]  /*0120*/  BRA `(.L_x_3) ;  /* 0x0000000000107947 */ /* 0x000fea0003800000 */
.L_x_1:
[----:B------:R-:W-:Y:S01]  /*0130*/  FMUL.FTZ R7, R0, R3 ;  /* 0x0000000300077220 */ /* 0x000fe20000410000 */
[----:B------:R-:W-:-:S03]  /*0140*/  FMUL.FTZ R3, R3, 0.5 ;  /* 0x3f00000003037820 */ /* 0x000fc60000410000 */
[----:B------:R-:W-:-:S04]  /*0150*/  FFMA R0, -R7, R7, R0 ;  /* 0x0000000707007223 */ /* 0x000fc80000000100 */
[----:B------:R-:W-:-:S07]  /*0160*/  FFMA R7, R0, R3, R7 ;  /* 0x0000000300077223 */ /* 0x000fce0000000007 */
.L_x_3:
[----:B------:R-:W-:Y:S05]  /*0170*/  BSYNC.RECONVERGENT B0 ;  /* 0x0000000000007941 */ /* 0x000fea0003800200 */
.L_x_0:
[C---:B------:R-:W-:Y:S01]  /*0180*/  FMUL R0, R7.reuse, 0.63661974668502807617 ;  /* 0x3f22f98307007820 */ /* 0x040fe20000400000 */
[----:B------:R-:W-:Y:S01]  /*0190*/  FSETP.GE.AND P0, PT, |R7|, 105615, PT ;  /* 0x47ce47800700780b */ /* 0x000fe20003f06200 */
[----:B------:R-:W0:Y:S01]  /*01a0*/  LDCU.64 UR6, c[0x0][0x358] ;  /* 0x00006b00ff0677ac */ /* 0x000e220008000a00 */
[----:B------:R-:W-:Y:S03]  /*01b0*/  BSSY.RECONVERGENT B0, `(.L_x_4) ;  /* 0x000003e000007945 */ /* 0x000fe60003800200 */
[----:B------:R-:W1:Y:S02]  /*01c0*/  F2I.NTZ R0, R0 ;  /* 0x0000000000007305 */ /* 0x000e640000203100 */
[----:B-1----:R-:W-:-:S05]  /*01d0*/  I2FP.F32.S32 R2, R0 ;  /* 0x0000000000027245 */ /* 0x002fca0000201400 */
[----:B------:R-:W-:-:S04]  /*01e0*/  FFMA R3, R2, -1.5707962512969970703, R7 ;  /* 0xbfc90fda02037823 */ /* 0x000fc80000000007 */
[----:B------:R-:W-:-:S04]  /*01f0*/  FFMA R3, R2, -7.5497894158615963534e-08, R3 ;  /* 0xb3a2216802037823 */ /* 0x000fc80000000003 */
[----:B------:R-:W-:Y:S01]  /*0200*/  FFMA R4, R2, -5.3903029534742383927e-15, R3 ;  /* 0xa7c234c502047823 */ /* 0x000fe20000000003 */
[----:B0-----:R-:W-:Y:S06]  /*0210*/  @!P0 BRA `(.L_x_5) ;  /* 0x0000000000dc8947 */ /* 0x001fec0003800000 */
[----:B------:R-:W-:-:S13]  /*0220*/  FSETP.NEU.AND P0, PT, |R7|, +INF , PT ;  /* 0x7f8000000700780b */ /* 0x000fda0003f0d200 */
[----:B------:R-:W-:Y:S01]  /*0230*/  @!P0 FMUL R4, RZ, R7 ;  /* 0x00000007ff048220 */ /* 0x000fe20000400000 */
[----:B------:R-:W-:Y:S01]  /*0240*/  @!P0 MOV R0, RZ ;  /* 0x000000ff00008202 */ /* 0x000fe20000000f00 */
[----:B------:R-:W-:Y:S06]  /*0250*/  @!P0 BRA `(.L_x_5) ;  /* 0x0000000000cc8947 */ /* 0x000fec0003800000 */
[----:B------:R-:W-:Y:S01]  /*0260*/  IMAD.SHL.U32 R2, R7, 0x100, RZ ;  /* 0x0000010007027824 */ /* 0x000fe200078e00ff */
[----:B------:R-:W-:Y:S01]  /*0270*/  MOV R0, R1 ;  /* 0x0000000100007202 */ /* 0x000fe20000000f00 */
[----:B------:R-:W-:Y:S01]  /*0280*/  IMAD.MOV.U32 R6, RZ, RZ, RZ ;  /* 0x000000ffff067224 */ /* 0x000fe200078e00ff */
[----:B------:R-:W0:Y:S02]  /*0290*/  LDCU.64 UR8, c[0x4][URZ] ;  /* 0x01000000ff0877ac */ /* 0x000e240008000a00 */
[----:B------:R-:W-:Y:S01]  /*02a0*/  LOP3.LUT R13, R2, 0x80000000, RZ, 0xfc, !PT ;  /* 0x80000000020d7812 */ /* 0x000fe200078efcff */
[----:B------:R-:W-:Y:S01]  /*02b0*/  UMOV UR5, URZ ;  /* 0x000000ff00057c82 */ /* 0x000fe20008000000 */
[----:B------:R-:W-:-:S05]  /*02c0*/  UMOV UR4, URZ ;  /* 0x000000ff00047c82 */ /* 0x000fca0008000000 */
.L_x_6:
[----:B0-----:R-:W-:Y:S02]  /*02d0*/  IMAD.U32 R8, RZ, RZ, UR8 ;  /* 0x00000008ff087e24 */ /* 0x001fe4000f8e00ff */
[----:B------:R-:W-:-:S05]  /*02e0*/  IMAD.U32 R9, RZ, RZ, UR9 ;  /* 0x00000009ff097e24 */ /* 0x000fca000f8e00ff */
[----:B------:R-:W2:Y:S01]  /*02f0*/  LDG.E.CONSTANT R2, desc[UR6][R8.64] ;  /* 0x0000000608027981 */ /* 0x000ea2000c1e9900 */
[----:B------:R-:W-:Y:S02]  /*0300*/  UIADD3 UR8, UP0, UPT, UR8, 0x4, URZ ;  /* 0x0000000408087890 */ /* 0x000fe4000ff1e0ff */
[----:B------:R-:W-:Y:S02]  /*0310*/  UIADD3 UR4, UPT, UPT, UR4, 0x1, URZ ;  /* 0x0000000104047890 */ /* 0x000fe4000fffe0ff */
[----:B------:R-:W-:Y:S02]  /*0320*/  UIADD3.X UR9, UPT, UPT, URZ, UR9, URZ, UP0, !UPT ;  /* 0x00000009ff097290 */ /* 0x000fe400087fe4ff */
[----:B------:R-:W-:Y:S01]  /*0330*/  UISETP.NE.AND UP0, UPT, UR4, 0x6, UPT ;  /* 0x000000060400788c */ /* 0x000fe2000bf05270 */
[----:B--2---:R-:W-:-:S03]  /*0340*/  IMAD.WIDE.U32 R2, R2, R13, RZ ;  /* 0x0000000d02027225 */ /* 0x004fc600078e00ff */
[----:B------:R-:W-:-:S04]  /*0350*/  IADD3 R11, P0, PT, R2, R6, RZ ;  /* 0x00000006020b7210 */ /* 0x000fc80007f1e0ff */
[----:B------:R-:W-:Y:S01]  /*0360*/  IADD3.X R6, PT, PT, R3, UR5, RZ, P0, !PT ;  /* 0x0000000503067c10 */ /* 0x000fe200087fe4ff */
[----:B------:R0:W-:Y:S02]  /*0370*/  STL [R0], R11 ;  /* 0x0000000b00007387 */ /* 0x0001e40000100800 */
[----:B0-----:R-:W-:Y:S01]  /*0380*/  IADD3 R0, PT, PT, R0, 0x4, RZ ;  /* 0x0000000400007810 */ /* 0x001fe20007ffe0ff */
[----:B------:R-:W-:Y:S06]  /*0390*/  BRA.U UP0, `(.L_x_6) ;  /* 0xfffffffd00cc7547 */ /* 0x000fec000b83ffff */
[----:B------:R-:W-:Y:S01]  /*03a0*/  SHF.R.U32.HI R4, RZ, 0x17, R7 ;  /* 0x00000017ff047819 */ /* 0x000fe20000011607 */
[----:B------:R0:W-:Y:S03]  /*03b0*/  STL [R1+0x18], R6 ;  /* 0x0000180601007387 */ /* 0x0001e60000100800 */
[C---:B------:R-:W-:Y:S02]  /*03c0*/  LOP3.LUT R0, R4.reuse, 0xe0, RZ, 0xc0, !PT ;  /* 0x000000e004007812 */ /* 0x040fe400078ec0ff */
[----:B------:R-:W-:-:S03]  /*03d0*/  LOP3.LUT P0, RZ, R4, 0x1f, RZ, 0xc0, !PT ;  /* 0x0000001f04ff7812 */ /* 0x000fc6000780c0ff */
[----:B------:R-:W-:-:S05]  /*03e0*/  VIADD R0, R0, 0xffffff80 ;  /* 0xffffff8000007836 */ /* 0x000fca0000000000 */
[----:B------:R-:W-:-:S05]  /*03f0*/  SHF.R.U32.HI R0, RZ, 0x5, R0 ;  /* 0x00000005ff007819 */ /* 0x000fca0000011600 */
[----:B------:R-:W-:-:S05]  /*0400*/  IMAD R10, R0, -0x4, R1 ;  /* 0xfffffffc000a7824 */ /* 0x000fca00078e0201 */
[----:B------:R-:W2:Y:S04]  /*0410*/  LDL R0, [R10+0x18] ;  /* 0x000018000a007983 */ /* 0x000ea80000100800 */
[----:B------:R-:W2:Y:S04]  /*0420*/  LDL R3, [R10+0x14] ;  /* 0x000014000a037983 */ /* 0x000ea80000100800 */
[----:B------:R-:W3:Y:S01]  /*0430*/  @P0 LDL R2, [R10+0x10] ;  /* 0x000010000a020983 */ /* 0x000ee20000100800 */
[----:B------:R-:W-:Y:S01]  /*0440*/  LOP3.LUT R4, R4, 0x1f, RZ, 0xc0, !PT ;  /* 0x0000001f04047812 */ /* 0x000fe200078ec0ff */
[----:B------:R-:W-:Y:S01]  /*0450*/  UMOV UR4, 0x54442d19 ;  /* 0x54442d1900047882 */ /* 0x000fe20000000000 */
[----:B------:R-:W-:-:S02]  /*0460*/  UMOV UR5, 0x3bf921fb ;  /* 0x3bf921fb00057882 */ /* 0x000fc40000000000 */
[-C--:B--2---:R-:W-:Y:S02]  /*0470*/  @P0 SHF.L.W.U32.HI R0, R3, R4.reuse, R0 ;  /* 0x0000000403000219 */ /* 0x084fe40000010e00 */
[----:B---3--:R-:W-:Y:S02]  /*0480*/  @P0 SHF.L.W.U32.HI R3, R2, R4, R3 ;  /* 0x0000000402030219 */ /* 0x008fe40000010e03 */
[----:B------:R-:W-:Y:S02]  /*0490*/  ISETP.GE.AND P0, PT, R7, RZ, PT ;  /* 0x000000ff0700720c */ /* 0x000fe40003f06270 */
[C---:B------:R-:W-:Y:S01]  /*04a0*/  SHF.L.W.U32.HI R2, R3.reuse, 0x2, R0 ;  /* 0x0000000203027819 */ /* 0x040fe20000010e00 */
[----:B------:R-:W-:-:S03]  /*04b0*/  IMAD.SHL.U32 R3, R3, 0x4, RZ ;  /* 0x0000000403037824 */ /* 0x000fc600078e00ff */
[----:B------:R-:W-:Y:S02]  /*04c0*/  SHF.R.S32.HI R4, RZ, 0x1f, R2 ;  /* 0x0000001fff047819 */ /* 0x000fe40000011402 */
[----:B------:R-:W-:Y:S02]  /*04d0*/  LOP3.LUT R7, R2, R7, RZ, 0x3c, !PT ;  /* 0x0000000702077212 */ /* 0x000fe400078e3cff */
[C---:B------:R-:W-:Y:S02]  /*04e0*/  LOP3.LUT R8, R4.reuse, R3, RZ, 0x3c, !PT ;  /* 0x0000000304087212 */ /* 0x040fe400078e3cff */
[----:B------:R-:W-:Y:S02]  /*04f0*/  LOP3.LUT R9, R4, R2, RZ, 0x3c, !PT ;  /* 0x0000000204097212 */ /* 0x000fe400078e3cff */
[----:B------:R-:W-:Y:S02]  /*0500*/  SHF.R.U32.HI R3, RZ, 0x1e, R0 ;  /* 0x0000001eff037819 */ /* 0x000fe40000011600 */
[----:B------:R-:W-:-:S02]  /*0510*/  ISETP.GE.AND P1, PT, R7, RZ, PT ;  /* 0x000000ff0700720c */ /* 0x000fc40003f26270 */
[----:B------:R-:W1:Y:S01]  /*0520*/  I2F.F64.S64 R8, R8 ;  /* 0x0000000800087312 */ /* 0x000e620000301c00 */
[----:B------:R-:W-:-:S04]  /*0530*/  LEA.HI R0, R2, R3, RZ, 0x1 ;  /* 0x0000000302007211 */ /* 0x000fc800078f08ff */
[----:B------:R-:W-:-:S05]  /*0540*/  IADD3 R2, PT, PT, -R0, RZ, RZ ;  /* 0x000000ff00027210 */ /* 0x000fca0007ffe1ff */
[----:B------:R-:W-:Y:S01]  /*0550*/  @!P0 IMAD.MOV.U32 R0, RZ, RZ, R2 ;  /* 0x000000ffff008224 */ /* 0x000fe200078e0002 */
[----:B-1----:R-:W-:-:S10]  /*0560*/  DMUL R10, R8, UR4 ;  /* 0x00000004080a7c28 */ /* 0x002fd40008000000 */
[----:B------:R-:W1:Y:S02]  /*0570*/  F2F.F32.F64 R10, R10 ;  /* 0x0000000a000a7310 */ /* 0x000e640000301000 */
[----:B01----:R-:W-:-:S07]  /*0580*/  FSEL R4, -R10, R10, !P1 ;  /* 0x0000000a0a047208 */ /* 0x003fce0004800100 */
.L_x_5:
[----:B------:R-:W-:Y:S05]  /*0590*/  BSYNC.RECONVERGENT B0 ;  /* 0x0000000000007941 */ /* 0x000fea0003800200 */
.L_x_4:
[----:B------:R-:W-:Y:S01]  /*05a0*/  MOV R6, 0x37cbac00 ;  /* 0x37cbac0000067802 */ /* 0x000fe20000000f00 */
[----:B------:R-:W-:Y:S01]  /*05b0*/  FMUL R7, R4, R4 ;  /* 0x0000000404077220 */ /* 0x000fe20000400000 */
[----:B------:R-:W-:Y:S01]  /*05c0*/  LOP3.LUT R8, R0, 0x1, RZ, 0xc0, !PT ;  /* 0x0000000100087812 */ /* 0x000fe200078ec0ff */
[----:B------:R-:W0:Y:S01]  /*05d0*/  LDC.64 R2, c[0x0][0x380] ;  /* 0x0000e000ff027b82 */ /* 0x000e220000000a00 */
[----:B------:R-:W-:Y:S01]  /*05e0*/  MOV R9, 0x3effffff ;  /* 0x3effffff00097802 */ /* 0x000fe20000000f00 */
[----:B------:R-:W-:Y:S01]  /*05f0*/  FFMA R6, R7, R6, -0.0013887860113754868507 ;  /* 0xbab607ed07067423 */ /* 0x000fe20000000006 */
[----:B------:R-:W-:Y:S01]  /*0600*/  ISETP.NE.U32.AND P0, PT, R8, 0x1, PT ;  /* 0x000000010800780c */ /* 0x000fe20003f05070 */
[----:B------:R-:W-:Y:S01]  /*0610*/  IMAD.MOV.U32 R8, RZ, RZ, 0x3d2aaabb ;  /* 0x3d2aaabbff087424 */ /* 0x000fe200078e00ff */
[----:B------:R-:W-:Y:S02]  /*0620*/  LOP3.LUT P1, RZ, R0, 0x2, RZ, 0xc0, !PT ;  /* 0x0000000200ff7812 */ /* 0x000fe4000782c0ff */
[----:B------:R-:W-:-:S02]  /*0630*/  FSEL R6, R6, -0.00019574658654164522886, !P0 ;  /* 0xb94d415306067808 */ /* 0x000fc40004000000 */
[----:B------:R-:W-:Y:S02]  /*0640*/  FSEL R8, R8, 0.0083327032625675201416, !P0 ;  /* 0x3c0885e408087808 */ /* 0x000fe40004000000 */
[----:B------:R-:W-:Y:S02]  /*0650*/  FSEL R9, -R9, -0.16666662693023681641, !P0 ;  /* 0xbe2aaaa809097808 */ /* 0x000fe40004000100 */
[----:B------:R-:W-:Y:S01]  /*0660*/  FSEL R0, R4, 1, P0 ;  /* 0x3f80000004007808 */ /* 0x000fe20000000000 */
[----:B------:R-:W-:-:S04]  /*0670*/  FFMA R6, R7, R6, R8 ;  /* 0x0000000607067223 */ /* 0x000fc80000000008 */
[C---:B------:R-:W-:Y:S01]  /*0680*/  FFMA R6, R7.reuse, R6, R9 ;  /* 0x0000000607067223 */ /* 0x040fe20000000009 */
[----:B------:R-:W-:-:S04]  /*0690*/  FFMA R7, R7, R0, RZ ;  /* 0x0000000007077223 */ /* 0x000fc800000000ff */
[----:B------:R-:W-:Y:S01]  /*06a0*/  FFMA R7, R7, R6, R0 ;  /* 0x0000000607077223 */ /* 0x000fe20000000000 */
[----:B0-----:R-:W-:-:S04]  /*06b0*/  IMAD.WIDE R2, R5, 0x4, R2 ;  /* 0x0000000405027825 */ /* 0x001fc800078e0202 */
[----:B------:R-:W-:-:S05]  /*06c0*/  @P1 FADD R7, RZ, -R7 ;  /* 0x80000007ff071221 */ /* 0x000fca0000000000 */
[----:B------:R-:W-:Y:S01]  /*06d0*/  STG.E desc[UR6][R2.64], R7 ;  /* 0x0000000702007986 */ /* 0x000fe2000c101906 */
[----:B------:R-:W-:Y:S05]  /*06e0*/  EXIT ;  /* 0x000000000000794d */ /* 0x000fea0003800000 */
        .weak           $__internal_0_$__cuda_sm20_sqrt_rn_f32_slowpath
        .type           $__internal_0_$__cuda_sm20_sqrt_rn_f32_slowpath,@function
        .size           $__internal_0_$__cuda_sm20_sqrt_rn_f32_slowpath,(.L_x_9 - $__internal_0_$__cuda_sm20_sqrt_rn_f32_slowpath)
$__internal_0_$__cuda_sm20_sqrt_rn_f32_slowpath:
[----:B------:R-:W-:-:S13]  /*06f0*/  LOP3.LUT P0, RZ, R0, 0x7fffffff, RZ, 0xc0, !PT ;  /* 0x7fffffff00ff7812 */ /* 0x000fda000780c0ff */
[----:B------:R-:W-:Y:S01]  /*0700*/  @!P0 IMAD.MOV.U32 R2, RZ, RZ, R0 ;  /* 0x000000ffff028224 */ /* 0x000fe200078e0000 */
[----:B------:R-:W-:Y:S06]  /*0710*/  @!P0 BRA `(.L_x_7) ;  /* 0x0000000000408947 */ /* 0x000fec0003800000 */
[----:B------:R-:W-:-:S13]  /*0720*/  FSETP.GEU.FTZ.AND P0, PT, R0, RZ, PT ;  /* 0x000000ff0000720b */ /* 0x000fda0003f1e000 */
[----:B------:R-:W-:Y:S01]  /*0730*/  @!P0 MOV R2, 0x7fffffff ;  /* 0x7fffffff00028802 */ /* 0x000fe20000000f00 */
[----:B------:R-:W-:Y:S06]  /*0740*/  @!P0 BRA `(.L_x_7) ;  /* 0x0000000000348947 */ /* 0x000fec0003800000 */
[----:B------:R-:W-:-:S13]  /*0750*/  FSETP.GTU.FTZ.AND P0, PT, |R0|, +INF , PT ;  /* 0x7f8000000000780b */ /* 0x000fda0003f1c200 */
[----:B------:R-:W-:Y:S01]  /*0760*/  @P0 FADD.FTZ R2, R0, 1 ;  /* 0x3f80000000020421 */ /* 0x000fe20000010000 */
[----:B------:R-:W-:Y:S06]  /*0770*/  @P0 BRA `(.L_x_7) ;  /* 0x0000000000280947 */ /* 0x000fec0003800000 */
[----:B------:R-:W-:-:S13]  /*0780*/  FSETP.NEU.FTZ.AND P0, PT, |R0|, +INF , PT ;  /* 0x7f8000000000780b */ /* 0x000fda0003f1d200 */
[----:B------:R-:W-:-:S04]  /*0790*/  @P0 FFMA R3, R0, 1.84467440737095516160e+19, RZ ;  /* 0x5f80000000030823 */ /* 0x000fc800000000ff */
[----:B------:R-:W0:Y:S02]  /*07a0*/  @P0 MUFU.RSQ R2, R3 ;  /* 0x0000000300020308 */ /* 0x000e240000001400 */
[----:B0-----:R-:W-:Y:S01]  /*07b0*/  @P0 FMUL.FTZ R4, R3, R2 ;  /* 0x0000000203040220 */ /* 0x001fe20000410000 */
[----:B------:R-:W-:Y:S01]  /*07c0*/  @P0 FMUL.FTZ R8, R2, 0.5 ;  /* 0x3f00000002080820 */ /* 0x000fe20000410000 */
[----:B------:R-:W-:Y:S02]  /*07d0*/  @!P0 IMAD.MOV.U32 R2, RZ, RZ, R0 ;  /* 0x000000ffff028224 */ /* 0x000fe400078e0000 */
[----:B------:R-:W-:-:S04]  /*07e0*/  @P0 FADD.FTZ R6, -R4, -RZ ;  /* 0x800000ff04060221 */ /* 0x000fc80000010100 */
[----:B------:R-:W-:-:S04]  /*07f0*/  @P0 FFMA R7, R4, R6, R3 ;  /* 0x0000000604070223 */ /* 0x000fc80000000003 */
[----:B------:R-:W-:-:S04]  /*0800*/  @P0 FFMA R7, R7, R8, R4 ;  /* 0x0000000807070223 */ /* 0x000fc80000000004 */
[----:B------:R-:W-:-:S07]  /*0810*/  @P0 FMUL.FTZ R2, R7, 2.3283064365386962891e-10 ;  /* 0x2f80000007020820 */ /* 0x000fce0000410000 */
.L_x_7:
[----:B------:R-:W-:Y:S01]  /*0820*/  HFMA2 R3, -RZ, RZ, 0, 0 ;  /* 0x00000000ff037431 */ /* 0x000fe200000001ff */
[----:B------:R-:W-:Y:S01]  /*0830*/  MOV R7, R2 ;  /* 0x0000000200077202 */ /* 0x000fe20000000f00 */
[----:B------:R-:W-:-:S04]  /*0840*/  IMAD.MOV.U32 R2, RZ, RZ, R9 ;  /* 0x000000ffff027224 */ /* 0x000fc800078e0009 */
[----:B------:R-:W-:Y:S05]  /*0850*/  RET.REL.NODEC R2 `(_Z6kernelPf) ;  /* 0xfffffff402e87950 */ /* 0x000fea0003c3ffff */
.L_x_8:
[----:B------:R-:W-:-:S00]  /*0860*/  BRA `(.L_x_8) ;  /* 0xfffffffc00fc7947 */ /* 0x000fc0000383ffff */
[----:B------:R-:W-:-:S00]  /*0870*/  NOP ;  /* 0x0000000000007918 */ /* 0x000fc00000000000 */
        /* <DEDUP_REMOVED lines=8> */
.L_x_9:


//--------------------- .nv.global.init           --------------------------
	.section	.nv.global.init,"aw",@progbits
	.align	4
.nv.global.init:
	.type		__cudart_i2opi_f,@object
	.size		__cudart_i2opi_f,(.L_0 - __cudart_i2opi_f)
__cudart_i2opi_f:
        /*0000*/ 	.byte	0x41, 0x90, 0x43, 0x3c, 0x99, 0x95, 0x62, 0xdb, 0xc0, 0xdd, 0x34, 0xf5, 0xd1, 0x57, 0x27, 0xfc
        /*0010*/ 	.byte	0x29, 0x15, 0x44, 0x4e, 0x6e, 0x83, 0xf9, 0xa2
.L_0:


//--------------------- .nv.shared.reserved.0     --------------------------
	.section	.nv.shared.reserved.0,"aw",@nobits
	.weak		__nv_reservedSMEM_offset_0_alias
	.size		__nv_reservedSMEM_offset_0_alias, 0, 64
	.other		__nv_reservedSMEM_offset_0_alias,@"STO_CUDA_RESERVED_SHARED STV_DEFAULT"
__nv_reservedSMEM_offset_0_alias:
	.zero		0
	.zero		64


//--------------------- .nv.constant0._Z6kernelPf --------------------------
	.section	.nv.constant0._Z6kernelPf,"a",@progbits
	.sectionflags	@""
	.align	4
.nv.constant0._Z6kernelPf:
	.zero		904


//--------------------- SYMBOLS --------------------------

	.type		.nv.reservedSmem.offset0,@object
	.size		.nv.reservedSmem.offset0,0x4
